	.headerflags	@"EF_CUDA_TEXMODE_UNIFIED EF_CUDA_64BIT_ADDRESS EF_CUDA_ACCELERATORS EF_CUDA_SM90 EF_CUDA_VIRTUAL_SM(EF_CUDA_SM90)"
	.elftype	@"ET_EXEC"


//--------------------- .nv.info                  --------------------------
	.section	.nv.info,"",@"SHT_CUDA_INFO"
	.align	4


	//----- nvinfo : EIATTR_REGCOUNT
	.align		4
        /*0000*/ 	.byte	0x04, 0x2f
        /*0002*/ 	.short	(.L_3 - .L_2)
	.align		4
.L_2:
        /*0004*/ 	.word	index@(triton_poi_fused__native_batch_norm_legit_no_training_relu_16)
        /*0008*/ 	.word	0x00000010


	//----- nvinfo : EIATTR_MIN_STACK_SIZE
	.align		4
.L_3:
        /*000c*/ 	.byte	0x04, 0x12
        /*000e*/ 	.short	(.L_5 - .L_4)
	.align		4
.L_4:
        /*0010*/ 	.word	index@(triton_poi_fused__native_batch_norm_legit_no_training_relu_16)
        /*0014*/ 	.word	0x00000000


	//----- nvinfo : EIATTR_FRAME_SIZE
	.align		4
.L_5:
        /*0018*/ 	.byte	0x04, 0x11
        /*001a*/ 	.short	(.L_7 - .L_6)
	.align		4
.L_6:
        /*001c*/ 	.word	index@(triton_poi_fused__native_batch_norm_legit_no_training_relu_16)
        /*0020*/ 	.word	0x00000000


	//----- nvinfo : EIATTR_MIN_STACK_SIZE
	.align		4
.L_7:
        /*0024*/ 	.byte	0x04, 0x12
        /*0026*/ 	.short	(.L_9 - .L_8)
	.align		4
.L_8:
        /*0028*/ 	.word	index@(triton_poi_fused__native_batch_norm_legit_no_training_relu_16)
        /*002c*/ 	.word	0x00000000
.L_9:


//--------------------- .nv.info.triton_poi_fused__native_batch_norm_legit_no_training_relu_16 --------------------------
	.section	.nv.info.triton_poi_fused__native_batch_norm_legit_no_training_relu_16,"",@"SHT_CUDA_INFO"
	.sectionflags	@""
	.align	4


	//----- nvinfo : EIATTR_CUDA_API_VERSION
	.align		4
        /*0000*/ 	.byte	0x04, 0x37
        /*0002*/ 	.short	(.L_11 - .L_10)
.L_10:
        /*0004*/ 	.word	0x0000007c


	//----- nvinfo : EIATTR_KPARAM_INFO
	.align		4
.L_11:
        /*0008*/ 	.byte	0x04, 0x17
        /*000a*/ 	.short	(.L_13 - .L_12)
.L_12:
        /*000c*/ 	.word	0x00000000
        /*0010*/ 	.short	0x0006
        /*0012*/ 	.short	0x0030
        /*0014*/ 	.byte	0x00, 0xf0, 0x11, 0x00


	//----- nvinfo : EIATTR_KPARAM_INFO
	.align		4
.L_13:
        /*0018*/ 	.byte	0x04, 0x17
        /*001a*/ 	.short	(.L_15 - .L_14)
.L_14:
        /*001c*/ 	.word	0x00000000
        /*0020*/ 	.short	0x0005
        /*0022*/ 	.short	0x0028
        /*0024*/ 	.byte	0x00, 0xf4, 0x21, 0x00


	//----- nvinfo : EIATTR_KPARAM_INFO
	.align		4
.L_15:
        /*0028*/ 	.byte	0x04, 0x17
        /*002a*/ 	.short	(.L_17 - .L_16)
.L_16:
        /*002c*/ 	.word	0x00000000
        /*0030*/ 	.short	0x0004
        /*0032*/ 	.short	0x0020
        /*0034*/ 	.byte	0x00, 0xf4, 0x21, 0x00


	//----- nvinfo : EIATTR_KPARAM_INFO
	.align		4
.L_17:
        /*0038*/ 	.byte	0x04, 0x17
        /*003a*/ 	.short	(.L_19 - .L_18)
.L_18:
        /*003c*/ 	.word	0x00000000
        /*0040*/ 	.short	0x0003
        /*0042*/ 	.short	0x0018
        /*0044*/ 	.byte	0x00, 0xf4, 0x21, 0x00


	//----- nvinfo : EIATTR_KPARAM_INFO
	.align		4
.L_19:
        /*0048*/ 	.byte	0x04, 0x17
        /*004a*/ 	.short	(.L_21 - .L_20)
.L_20:
        /*004c*/ 	.word	0x00000000
        /*0050*/ 	.short	0x0002
        /*0052*/ 	.short	0x0010
        /*0054*/ 	.byte	0x00, 0xf4, 0x21, 0x00


	//----- nvinfo : EIATTR_KPARAM_INFO
	.align		4
.L_21:
        /*0058*/ 	.byte	0x04, 0x17
        /*005a*/ 	.short	(.L_23 - .L_22)
.L_22:
        /*005c*/ 	.word	0x00000000
        /*0060*/ 	.short	0x0001
        /*0062*/ 	.short	0x0008
        /*0064*/ 	.byte	0x00, 0xf4, 0x21, 0x00


	//----- nvinfo : EIATTR_KPARAM_INFO
	.align		4
.L_23:
        /*0068*/ 	.byte	0x04, 0x17
        /*006a*/ 	.short	(.L_25 - .L_24)
.L_24:
        /*006c*/ 	.word	0x00000000
        /*0070*/ 	.short	0x0000
        /*0072*/ 	.short	0x0000
        /*0074*/ 	.byte	0x00, 0xf4, 0x21, 0x00


	//----- nvinfo : EIATTR_SPARSE_MMA_MASK
	.align		4
.L_25:
        /*0078*/ 	.byte	0x03, 0x50
        /*007a*/ 	.short	0x0000


	//----- nvinfo : EIATTR_MAXREG_COUNT
	.align		4
        /*007c*/ 	.byte	0x03, 0x1b
        /*007e*/ 	.short	0x00ff


	//----- nvinfo : EIATTR_EXIT_INSTR_OFFSETS
	.align		4
        /*0080*/ 	.byte	0x04, 0x1c
        /*0082*/ 	.short	(.L_27 - .L_26)


	//   ....[0]....
.L_26:
        /*0084*/ 	.word	0x000002d0


	//----- nvinfo : EIATTR_REQNTID
	.align		4
.L_27:
        /*0088*/ 	.byte	0x04, 0x10
        /*008a*/ 	.short	(.L_29 - .L_28)
.L_28:
        /*008c*/ 	.word	0x00000080
        /*0090*/ 	.word	0x00000001
        /*0094*/ 	.word	0x00000001


	//----- nvinfo : EIATTR_CBANK_PARAM_SIZE
	.align		4
.L_29:
        /*0098*/ 	.byte	0x03, 0x19
        /*009a*/ 	.short	0x0034


	//----- nvinfo : EIATTR_PARAM_CBANK
	.align		4
        /*009c*/ 	.byte	0x04, 0x0a
        /*009e*/ 	.short	(.L_31 - .L_30)
	.align		4
.L_30:
        /*00a0*/ 	.word	index@(.nv.constant0.triton_poi_fused__native_batch_norm_legit_no_training_relu_16)
        /*00a4*/ 	.short	0x0210
        /*00a6*/ 	.short	0x0034


	//----- nvinfo : EIATTR_SW_WAR
	.align		4
.L_31:
        /*00a8*/ 	.byte	0x04, 0x36
        /*00aa*/ 	.short	(.L_33 - .L_32)
.L_32:
        /*00ac*/ 	.word	0x00000008
.L_33:


//--------------------- .nv.callgraph             --------------------------
	.section	.nv.callgraph,"",@"SHT_CUDA_CALLGRAPH"
	.align	4
	.sectionentsize	8
	.align		4
        /*0000*/ 	.word	0x00000000
	.align		4
        /*0004*/ 	.word	0xffffffff
	.align		4
        /*0008*/ 	.word	0x00000000
	.align		4
        /*000c*/ 	.word	0xfffffffe
	.align		4
        /*0010*/ 	.word	0x00000000
	.align		4
        /*0014*/ 	.word	0xfffffffd
	.align		4
        /*0018*/ 	.word	0x00000000
	.align		4
        /*001c*/ 	.word	0xfffffffc


//--------------------- .nv.constant4             --------------------------
	.section	.nv.constant4,"a",@progbits
	.align	8
	.align		8
.nv.constant4:
        /*0000*/ 	.dword	_$_str
	.align		8
        /*0008*/ 	.dword	_$_str_$_2


//--------------------- .text.triton_poi_fused__native_batch_norm_legit_no_training_relu_16 --------------------------
	.section	.text.triton_poi_fused__native_batch_norm_legit_no_training_relu_16,"ax",@progbits
	.align	128
        .global         triton_poi_fused__native_batch_norm_legit_no_training_relu_16
        .type           triton_poi_fused__native_batch_norm_legit_no_training_relu_16,@function
        .size           triton_poi_fused__native_batch_norm_legit_no_training_relu_16,(.L_x_1 - triton_poi_fused__native_batch_norm_legit_no_training_relu_16)
        .other          triton_poi_fused__native_batch_norm_legit_no_training_relu_16,@"STO_CUDA_ENTRY STV_DEFAULT"
triton_poi_fused__native_batch_norm_legit_no_training_relu_16:
.text.triton_poi_fused__native_batch_norm_legit_no_training_relu_16:
[----:B------:R-:W-:Y:S01]  /*0000*/  LDC R1, c[0x0][0x28] ;  /* 0x00000a00ff017b82 */ /* 0x000fe20000000800 */
[----:B------:R-:W1:Y:S07]  /*0010*/  S2R R0, SR_TID.X ;  /* 0x0000000000007919 */ /* 0x000e6e0000002100 */
[----:B------:R-:W2:Y:S01]  /*0020*/  LDC.64 R6, c[0x0][0x220] ;  /* 0x00008800ff067b82 */ /* 0x000ea20000000a00 */
[----:B------:R-:W-:Y:S01]  /*0030*/  ULDC.64 UR4, c[0x0][0x208] ;  /* 0x0000820000047ab9 */ /* 0x000fe20000000a00 */
[----:B------:R-:W3:Y:S06]  /*0040*/  S2R R3, SR_CTAID.X ;  /* 0x0000000000037919 */ /* 0x000eec0000002500 */
[----:B------:R-:W4:Y:S08]  /*0050*/  LDC.64 R4, c[0x0][0x218] ;  /* 0x00008600ff047b82 */ /* 0x000f300000000a00 */
[----:B------:R-:W5:Y:S08]  /*0060*/  LDC.64 R8, c[0x0][0x228] ;  /* 0x00008a00ff087b82 */ /* 0x000f700000000a00 */
[----:B------:R-:W5:Y:S01]  /*0070*/  LDC.64 R10, c[0x0][0x230] ;  /* 0x00008c00ff0a7b82 */ /* 0x000f620000000a00 */
[----:B-1----:R-:W-:-:S02]  /*0080*/  LOP3.LUT R0, R0, 0x7f, RZ, 0xc0, !PT ;  /* 0x0000007f00007812 */ /* 0x002fc400078ec0ff */
[----:B---3--:R-:W-:Y:S02]  /*0090*/  SHF.R.S32.HI R2, RZ, 0x18, R3 ;  /* 0x00000018ff027819 */ /* 0x008fe40000011403 */
[----:B------:R-:W-:Y:S02]  /*00a0*/  LEA R0, R3, R0, 0x7 ;  /* 0x0000000003007211 */ /* 0x000fe400078e38ff */
[----:B------:R-:W-:-:S04]  /*00b0*/  SGXT R3, R2, 0x1 ;  /* 0x000000010203781a */ /* 0x000fc80000000200 */
[----:B------:R-:W-:-:S04]  /*00c0*/  LEA.HI R3, R3, R0, RZ, 0x8 ;  /* 0x0000000003037211 */ /* 0x000fc800078f40ff */
[----:B------:R-:W-:-:S04]  /*00d0*/  LOP3.LUT R3, R3, 0xffffff00, RZ, 0xc0, !PT ;  /* 0xffffff0003037812 */ /* 0x000fc800078ec0ff */
[----:B------:R-:W-:Y:S02]  /*00e0*/  IADD3 R13, R0, -R3, RZ ;  /* 0x80000003000d7210 */ /* 0x000fe40007ffe0ff */
[----:B------:R-:W1:Y:S03]  /*00f0*/  LDC.64 R2, c[0x0][0x210] ;  /* 0x00008400ff027b82 */ /* 0x000e660000000a00 */
[----:B--2---:R-:W-:-:S06]  /*0100*/  IMAD.WIDE R6, R13, 0x4, R6 ;  /* 0x000000040d067825 */ /* 0x004fcc00078e0206 */
[----:B------:R-:W2:Y:S01]  /*0110*/  LDG.E.EL R6, desc[UR4][R6.64] ;  /* 0x0000000406067981 */ /* 0x000ea2000c2e1900 */
[----:B----4-:R-:W-:-:S04]  /*0120*/  IMAD.WIDE R4, R13, 0x4, R4 ;  /* 0x000000040d047825 */ /* 0x010fc800078e0204 */
[C---:B-----5:R-:W-:Y:S02]  /*0130*/  IMAD.WIDE R8, R13.reuse, 0x4, R8 ;  /* 0x000000040d087825 */ /* 0x060fe400078e0208 */
[----:B------:R3:W4:Y:S02]  /*0140*/  LDG.E.EL R5, desc[UR4][R4.64] ;  /* 0x0000000404057981 */ /* 0x000724000c2e1900 */
[----:B0-----:R-:W-:Y:S02]  /*0150*/  IMAD.WIDE R10, R13, 0x4, R10 ;  /* 0x000000040d0a7825 */ /* 0x001fe400078e020a */
[----:B------:R-:W5:Y:S02]  /*0160*/  LDG.E.EL R8, desc[UR4][R8.64] ;  /* 0x0000000408087981 */ /* 0x000f64000c2e1900 */
[C---:B-1----:R-:W-:Y:S02]  /*0170*/  IMAD.WIDE R2, R0.reuse, 0x4, R2 ;  /* 0x0000000400027825 */ /* 0x042fe400078e0202 */
[----:B------:R-:W5:Y:S04]  /*0180*/  LDG.E.EL R11, desc[UR4][R10.64] ;  /* 0x000000040a0b7981 */ /* 0x000f68000c2e1900 */
[----:B------:R0:W4:Y:S01]  /*0190*/  LDG.E R12, desc[UR4][R2.64] ;  /* 0x00000004020c7981 */ /* 0x000122000c1e1900 */
[----:B---3--:R-:W-:Y:S01]  /*01a0*/  HFMA2.MMA R4, -RZ, RZ, 1.625, 0 ;  /* 0x3e800000ff047435 */ /* 0x008fe200000001ff */
[----:B0-----:R-:W0:Y:S02]  /*01b0*/  LDC.64 R2, c[0x0][0x238] ;  /* 0x00008e00ff027b82 */ /* 0x001e240000000a00 */
[----:B0-----:R-:W-:-:S04]  /*01c0*/  IMAD.WIDE R2, R0, 0x4, R2 ;  /* 0x0000000400027825 */ /* 0x001fc800078e0202 */
[----:B--2---:R-:W-:-:S04]  /*01d0*/  FADD R6, R6, 9.9999997473787516356e-06 ;  /* 0x3727c5ac06067421 */ /* 0x004fc80000000000 */
[----:B------:R-:W0:Y:S02]  /*01e0*/  MUFU.SQRT R7, R6 ;  /* 0x0000000600077308 */ /* 0x000e240000002000 */
[C---:B0-----:R-:W-:Y:S02]  /*01f0*/  FSETP.GT.AND P0, PT, R7.reuse, 8.50705917302346158658e+37, PT ;  /* 0x7e8000000700780b */ /* 0x041fe40003f04000 */
[----:B------:R-:W-:-:S11]  /*0200*/  FSETP.GEU.AND P1, PT, R7, 1.175494350822287508e-38, PT ;  /* 0x008000000700780b */ /* 0x000fd60003f2e000 */
[----:B------:R-:W-:-:S04]  /*0210*/  @P0 FMUL R7, R7, 0.25 ;  /* 0x3e80000007070820 */ /* 0x000fc80000400000 */
[----:B------:R-:W-:-:S06]  /*0220*/  @!P1 FMUL R7, R7, 16777216 ;  /* 0x4b80000007079820 */ /* 0x000fcc0000400000 */
[----:B------:R-:W0:Y:S01]  /*0230*/  MUFU.RCP R7, R7 ;  /* 0x0000000700077308 */ /* 0x000e220000001000 */
[----:B------:R-:W-:Y:S01]  /*0240*/  FSEL R4, R4, 1, P0 ;  /* 0x3f80000004047808 */ /* 0x000fe20000000000 */
[----:B----4-:R-:W-:-:S04]  /*0250*/  FADD R5, R12, -R5 ;  /* 0x800000050c057221 */ /* 0x010fc80000000000 */
[----:B------:R-:W-:-:S04]  /*0260*/  @!P1 FMUL R4, R4, 16777216 ;  /* 0x4b80000004049820 */ /* 0x000fc80000400000 */
[----:B0-----:R-:W-:-:S04]  /*0270*/  FMUL R4, R7, R4 ;  /* 0x0000000407047220 */ /* 0x001fc80000400000 */
[----:B------:R-:W-:-:S04]  /*0280*/  FMUL R4, R5, R4 ;  /* 0x0000000405047220 */ /* 0x000fc80000400000 */
[----:B-----5:R-:W-:-:S05]  /*0290*/  FFMA R4, R8, R4, R11 ;  /* 0x0000000408047223 */ /* 0x020fca000000000b */
[----:B------:R-:W-:-:S04]  /*02a0*/  FSETP.GEU.AND P0, PT, R4, RZ, PT ;  /* 0x000000ff0400720b */ /* 0x000fc80003f0e000 */
[----:B------:R-:W-:-:S05]  /*02b0*/  FSEL R5, R4, RZ, P0 ;  /* 0x000000ff04057208 */ /* 0x000fca0000000000 */
[----:B------:R-:W-:Y:S01]  /*02c0*/  STG.E desc[UR4][R2.64], R5 ;  /* 0x0000000502007986 */ /* 0x000fe2000c101904 */
[----:B------:R-:W-:Y:S05]  /*02d0*/  EXIT ;  /* 0x000000000000794d */ /* 0x000fea0003800000 */
.L_x_0:
[----:B------:R-:W-:-:S00]  /*02e0*/  BRA `(.L_x_0) ;  /* 0xfffffffc00fc7947 */ /* 0x000fc0000383ffff */
[----:B------:R-:W-:-:S00]  /*02f0*/  NOP ;  /* 0x0000000000007918 */ /* 0x000fc00000000000 */
        /* <DEDUP_REMOVED lines=8> */
.L_x_1:


//--------------------- .nv.global.init           --------------------------
	.section	.nv.global.init,"aw",@progbits
.nv.global.init:
	.type		_$_str,@object
	.size		_$_str,(_$_str_$_2 - _$_str)
_$_str:
        /*0000*/ 	.byte	0x5f, 0x5f, 0x43, 0x55, 0x44, 0x41, 0x5f, 0x46, 0x54, 0x5a, 0x00
	.type		_$_str_$_2,@object
	.size		_$_str_$_2,(.L_1 - _$_str_$_2)
_$_str_$_2:
        /*000b*/ 	.byte	0x5f, 0x5f, 0x43, 0x55, 0x44, 0x41, 0x5f, 0x50, 0x52, 0x45, 0x43, 0x5f, 0x53, 0x51, 0x52, 0x54
        /*001b*/ 	.byte	0x00
.L_1:


//--------------------- .nv.constant0.triton_poi_fused__native_batch_norm_legit_no_training_relu_16 --------------------------
	.section	.nv.constant0.triton_poi_fused__native_batch_norm_legit_no_training_relu_16,"a",@progbits
	.sectionflags	@""
	.align	4
.nv.constant0.triton_poi_fused__native_batch_norm_legit_no_training_relu_16:
	.zero		580
